//
// Generated by NVIDIA NVVM Compiler
//
// Compiler Build ID: CL-36424714
// Cuda compilation tools, release 13.0, V13.0.88
// Based on NVVM 20.0.0
//

.version 9.0
.target sm_100
.address_size 64

	// .globl	_Z6kernelPfmmm

.visible .entry _Z6kernelPfmmm(
	.param .u64 .ptr .align 1 _Z6kernelPfmmm_param_0,
	.param .u64 _Z6kernelPfmmm_param_1,
	.param .u64 _Z6kernelPfmmm_param_2,
	.param .u64 _Z6kernelPfmmm_param_3
)
{
	.reg .pred 	%p<5>;
	.reg .b32 	%r<27>;
	.reg .b32 	%f<2>;
	.reg .b64 	%rd<18>;

	ld.param.u64 	%rd10, [_Z6kernelPfmmm_param_0];
	ld.param.u64 	%rd11, [_Z6kernelPfmmm_param_1];
	ld.param.u64 	%rd12, [_Z6kernelPfmmm_param_2];
	ld.param.u64 	%rd13, [_Z6kernelPfmmm_param_3];
	mov.u32 	%r14, %ctaid.y;
	mov.u32 	%r1, %ntid.y;
	mov.u32 	%r15, %tid.y;
	mad.lo.s32 	%r22, %r14, %r1, %r15;
	cvt.u64.u32 	%rd16, %r22;
	setp.le.u64 	%p1, %rd12, %rd16;
	@%p1 bra 	$L__BB0_6;
	mov.u32 	%r17, %ctaid.x;
	mov.u32 	%r18, %ntid.x;
	mov.u32 	%r19, %tid.x;
	mad.lo.s32 	%r3, %r17, %r18, %r19;
	cvt.s64.s32 	%rd2, %r3;
	mov.u32 	%r20, %nctaid.x;
	mul.lo.s32 	%r4, %r18, %r20;
	mov.u32 	%r21, %nctaid.y;
	mul.lo.s32 	%r5, %r1, %r21;
	cvta.to.global.u64 	%rd3, %rd10;
	mov.b32 	%r26, 1;
$L__BB0_2:
	setp.le.u64 	%p2, %rd13, %rd2;
	mul.lo.s64 	%rd5, %rd16, %rd11;
	@%p2 bra 	$L__BB0_5;
	add.s64 	%rd6, %rd3, %rd5;
	mov.u64 	%rd17, %rd2;
	mov.u32 	%r24, %r3;
$L__BB0_4:
	cvt.rn.f32.s32 	%f1, %r26;
	shl.b64 	%rd14, %rd17, 2;
	add.s64 	%rd15, %rd6, %rd14;
	st.global.f32 	[%rd15], %f1;
	add.s32 	%r26, %r26, 1;
	add.s32 	%r24, %r24, %r4;
	cvt.s64.s32 	%rd17, %r24;
	setp.gt.u64 	%p3, %rd13, %rd17;
	@%p3 bra 	$L__BB0_4;
$L__BB0_5:
	add.s32 	%r22, %r22, %r5;
	cvt.s64.s32 	%rd16, %r22;
	setp.gt.u64 	%p4, %rd12, %rd16;
	@%p4 bra 	$L__BB0_2;
$L__BB0_6:
	ret;

}


// ===== COMPILED SASS (sm_100) =====

	.target	sm_100

	.elftype	@"ET_EXEC"


//--------------------- .note.nv.tkinfo           --------------------------
	.section	.note.nv.tkinfo,"",@"SHT_NOTE"
	.sectionflags	@"SHF_NOTE_NV_TKINFO"
	.tkinfo
        /*0018*/ 	.word	0x00000002
        /*0030*/ 	.string	""
        /*0030*/ 	.string	"ptxas"
        /*0030*/ 	.string	"Cuda compilation tools, release 13.0, V13.0.88"
        /*0030*/ 	.string	"Build cuda_13.0.r13.0/compiler.36424714_0"
        /*0030*/ 	.string	"-arch sm_100 -m 64 "



//--------------------- .note.nv.cuinfo           --------------------------
	.section	.note.nv.cuinfo,"",@"SHT_NOTE"
	.sectionflags	@"SHF_NOTE_NV_CUINFO"
        /*0018*/ 	.short	0x0002
        /*001a*/ 	.short	0x0064
        /*001c*/ 	.short	0x0082
	.zero		2


//--------------------- .nv.info                  --------------------------
	.section	.nv.info,"",@"SHT_CUDA_INFO"
	.align	4


	//----- nvinfo : EIATTR_REGCOUNT
	.align		4
        /*0000*/ 	.byte	0x04, 0x2f
        /*0002*/ 	.short	(.L_1 - .L_0)
	.align		4
.L_0:
        /*0004*/ 	.word	index@(_Z6kernelPfmmm)
        /*0008*/ 	.word	0x00000014


	//----- nvinfo : EIATTR_FRAME_SIZE
	.align		4
.L_1:
        /*000c*/ 	.byte	0x04, 0x11
        /*000e*/ 	.short	(.L_3 - .L_2)
	.align		4
.L_2:
        /*0010*/ 	.word	index@(_Z6kernelPfmmm)
        /*0014*/ 	.word	0x00000000


	//----- nvinfo : EIATTR_MIN_STACK_SIZE
	.align		4
.L_3:
        /*0018*/ 	.byte	0x04, 0x12
        /*001a*/ 	.short	(.L_5 - .L_4)
	.align		4
.L_4:
        /*001c*/ 	.word	index@(_Z6kernelPfmmm)
        /*0020*/ 	.word	0x00000000
.L_5:


//--------------------- .nv.compat                --------------------------
	.section	.nv.compat,"",@"SHT_CUDA_COMPAT_INFO"
	.align	4
        /*0000*/ 	.byte	0x02, 0x09, 0x00, 0x00, 0x02, 0x02, 0x01, 0x00, 0x02, 0x05, 0x05, 0x00, 0x03, 0x07, 0x01, 0x01
        /*0010*/ 	.byte	0x02, 0x03, 0x00, 0x00, 0x02, 0x06, 0x01, 0x00, 0x04, 0x0b, 0x08, 0x00, 0x09, 0x00, 0x00, 0x00
        /*0020*/ 	.byte	0x00, 0x00, 0x00, 0x00


//--------------------- .nv.info._Z6kernelPfmmm   --------------------------
	.section	.nv.info._Z6kernelPfmmm,"",@"SHT_CUDA_INFO"
	.sectionflags	@""
	.align	4


	//----- nvinfo : EIATTR_CUDA_API_VERSION
	.align		4
        /*0000*/ 	.byte	0x04, 0x37
        /*0002*/ 	.short	(.L_7 - .L_6)
.L_6:
        /*0004*/ 	.word	0x00000082


	//----- nvinfo : EIATTR_KPARAM_INFO
	.align		4
.L_7:
        /*0008*/ 	.byte	0x04, 0x17
        /*000a*/ 	.short	(.L_9 - .L_8)
.L_8:
        /*000c*/ 	.word	0x00000000
        /*0010*/ 	.short	0x0003
        /*0012*/ 	.short	0x0018
        /*0014*/ 	.byte	0x00, 0xf0, 0x21, 0x00


	//----- nvinfo : EIATTR_KPARAM_INFO
	.align		4
.L_9:
        /*0018*/ 	.byte	0x04, 0x17
        /*001a*/ 	.short	(.L_11 - .L_10)
.L_10:
        /*001c*/ 	.word	0x00000000
        /*0020*/ 	.short	0x0002
        /*0022*/ 	.short	0x0010
        /*0024*/ 	.byte	0x00, 0xf0, 0x21, 0x00


	//----- nvinfo : EIATTR_KPARAM_INFO
	.align		4
.L_11:
        /*0028*/ 	.byte	0x04, 0x17
        /*002a*/ 	.short	(.L_13 - .L_12)
.L_12:
        /*002c*/ 	.word	0x00000000
        /*0030*/ 	.short	0x0001
        /*0032*/ 	.short	0x0008
        /*0034*/ 	.byte	0x00, 0xf0, 0x21, 0x00


	//----- nvinfo : EIATTR_KPARAM_INFO
	.align		4
.L_13:
        /*0038*/ 	.byte	0x04, 0x17
        /*003a*/ 	.short	(.L_15 - .L_14)
.L_14:
        /*003c*/ 	.word	0x00000000
        /*0040*/ 	.short	0x0000
        /*0042*/ 	.short	0x0000
        /*0044*/ 	.byte	0x00, 0xf5, 0x21, 0x00


	//----- nvinfo : EIATTR_SPARSE_MMA_MASK
	.align		4
.L_15:
        /*0048*/ 	.byte	0x03, 0x50
        /*004a*/ 	.short	0x0000


	//----- nvinfo : EIATTR_MAXREG_COUNT
	.align		4
        /*004c*/ 	.byte	0x03, 0x1b
        /*004e*/ 	.short	0x00ff


	//----- nvinfo : EIATTR_MERCURY_ISA_VERSION
	.align		4
        /*0050*/ 	.byte	0x03, 0x5f
        /*0052*/ 	.short	0x0101


	//----- nvinfo : EIATTR_VRC_CTA_INIT_COUNT
	.align		4
        /*0054*/ 	.byte	0x02, 0x4a
	.zero		1
	.zero		1


	//----- nvinfo : EIATTR_EXIT_INSTR_OFFSETS
	.align		4
        /*0058*/ 	.byte	0x04, 0x1c
        /*005a*/ 	.short	(.L_17 - .L_16)


	//   ....[0]....
.L_16:
        /*005c*/ 	.word	0x00000080


	//   ....[1]....
        /*0060*/ 	.word	0x00000370


	//----- nvinfo : EIATTR_CRS_STACK_SIZE
	.align		4
.L_17:
        /*0064*/ 	.byte	0x04, 0x1e
        /*0066*/ 	.short	(.L_19 - .L_18)
.L_18:
        /*0068*/ 	.word	0x00000000


	//----- nvinfo : EIATTR_CBANK_PARAM_SIZE
	.align		4
.L_19:
        /*006c*/ 	.byte	0x03, 0x19
        /*006e*/ 	.short	0x0020


	//----- nvinfo : EIATTR_PARAM_CBANK
	.align		4
        /*0070*/ 	.byte	0x04, 0x0a
        /*0072*/ 	.short	(.L_21 - .L_20)
	.align		4
.L_20:
        /*0074*/ 	.word	index@(.nv.constant0._Z6kernelPfmmm)
        /*0078*/ 	.short	0x0380
        /*007a*/ 	.short	0x0020


	//----- nvinfo : EIATTR_SW_WAR
	.align		4
.L_21:
        /*007c*/ 	.byte	0x04, 0x36
        /*007e*/ 	.short	(.L_23 - .L_22)
.L_22:
        /*0080*/ 	.word	0x00000008
.L_23:


//--------------------- .nv.callgraph             --------------------------
	.section	.nv.callgraph,"",@"SHT_CUDA_CALLGRAPH"
	.align	4
	.sectionentsize	8
	.align		4
        /*0000*/ 	.word	0x00000000
	.align		4
        /*0004*/ 	.word	0xffffffff
	.align		4
        /*0008*/ 	.word	0x00000000
	.align		4
        /*000c*/ 	.word	0xfffffffe
	.align		4
        /*0010*/ 	.word	0x00000000
	.align		4
        /*0014*/ 	.word	0xfffffffd
	.align		4
        /*0018*/ 	.word	0x00000000
	.align		4
        /*001c*/ 	.word	0xfffffffc


//--------------------- .text._Z6kernelPfmmm      --------------------------
	.section	.text._Z6kernelPfmmm,"ax",@progbits
	.align	128
        .global         _Z6kernelPfmmm
        .type           _Z6kernelPfmmm,@function
        .size           _Z6kernelPfmmm,(.L_x_5 - _Z6kernelPfmmm)
        .other          _Z6kernelPfmmm,@"STO_CUDA_ENTRY STV_DEFAULT"
_Z6kernelPfmmm:
.text._Z6kernelPfmmm:
[----:B------:R-:W-:Y:S01]  /*0000*/  LDC R1, c[0x0][0x37c] ;  /* 0x0000df00ff017b82 */ /* 0x000fe20000000800 */
[----:B------:R-:W0:Y:S07]  /*0010*/  S2R R0, SR_TID.Y ;  /* 0x0000000000007919 */ /* 0x000e2e0000002200 */
[----:B------:R-:W0:Y:S01]  /*0020*/  S2UR UR4, SR_CTAID.Y ;  /* 0x00000000000479c3 */ /* 0x000e220000002600 */
[----:B------:R-:W1:Y:S07]  /*0030*/  LDCU.64 UR6, c[0x0][0x390] ;  /* 0x00007200ff0677ac */ /* 0x000e6e0008000a00 */
[----:B------:R-:W0:Y:S02]  /*0040*/  LDC R11, c[0x0][0x364] ;  /* 0x0000d900ff0b7b82 */ /* 0x000e240000000800 */
[----:B0-----:R-:W-:-:S05]  /*0050*/  IMAD R0, R11, UR4, R0 ;  /* 0x000000040b007c24 */ /* 0x001fca000f8e0200 */
[----:B-1----:R-:W-:-:S04]  /*0060*/  ISETP.GE.U32.AND P0, PT, R0, UR6, PT ;  /* 0x0000000600007c0c */ /* 0x002fc8000bf06070 */
[----:B------:R-:W-:-:S13]  /*0070*/  ISETP.GE.U32.AND.EX P0, PT, RZ, UR7, PT, P0 ;  /* 0x00000007ff007c0c */ /* 0x000fda000bf06100 */
[----:B------:R-:W-:Y:S05]  /*0080*/  @P0 EXIT ;  /* 0x000000000000094d */ /* 0x000fea0003800000 */
[----:B------:R-:W0:Y:S01]  /*0090*/  S2R R9, SR_TID.X ;  /* 0x0000000000097919 */ /* 0x000e220000002100 */
[----:B------:R-:W0:Y:S01]  /*00a0*/  S2UR UR4, SR_CTAID.X ;  /* 0x00000000000479c3 */ /* 0x000e220000002500 */
[----:B------:R-:W-:Y:S01]  /*00b0*/  IMAD.MOV.U32 R7, RZ, RZ, R0 ;  /* 0x000000ffff077224 */ /* 0x000fe200078e0000 */
[----:B------:R-:W1:Y:S01]  /*00c0*/  LDCU.64 UR8, c[0x0][0x358] ;  /* 0x00006b00ff0877ac */ /* 0x000e620008000a00 */
[----:B------:R-:W-:Y:S02]  /*00d0*/  IMAD.MOV.U32 R6, RZ, RZ, RZ ;  /* 0x000000ffff067224 */ /* 0x000fe400078e00ff */
[----:B------:R-:W-:-:S03]  /*00e0*/  IMAD.MOV.U32 R10, RZ, RZ, 0x1 ;  /* 0x00000001ff0a7424 */ /* 0x000fc600078e00ff */
[----:B------:R-:W0:Y:S01]  /*00f0*/  LDC R8, c[0x0][0x360] ;  /* 0x0000d800ff087b82 */ /* 0x000e220000000800 */
[----:B------:R-:W2:Y:S01]  /*0100*/  LDCU UR5, c[0x0][0x370] ;  /* 0x00006e00ff0577ac */ /* 0x000ea20008000800 */
[----:B------:R-:W3:Y:S02]  /*0110*/  LDCU UR6, c[0x0][0x374] ;  /* 0x00006e80ff0677ac */ /* 0x000ee40008000800 */
[----:B---3--:R-:W-:Y:S02]  /*0120*/  IMAD R11, R11, UR6, RZ ;  /* 0x000000060b0b7c24 */ /* 0x008fe4000f8e02ff */
[C---:B0-----:R-:W-:Y:S02]  /*0130*/  IMAD R9, R8.reuse, UR4, R9 ;  /* 0x0000000408097c24 */ /* 0x041fe4000f8e0209 */
[----:B--2---:R-:W-:-:S03]  /*0140*/  IMAD R8, R8, UR5, RZ ;  /* 0x0000000508087c24 */ /* 0x004fc6000f8e02ff */
[----:B-1----:R-:W-:-:S07]  /*0150*/  SHF.R.S32.HI R12, RZ, 0x1f, R9 ;  /* 0x0000001fff0c7819 */ /* 0x002fce0000011409 */
.L_x_3:
[----:B------:R-:W0:Y:S01]  /*0160*/  LDC.64 R2, c[0x0][0x398] ;  /* 0x0000e600ff027b82 */ /* 0x000e220000000a00 */
[----:B------:R-:W-:Y:S01]  /*0170*/  BSSY.RECONVERGENT B0, `(.L_x_0) ;  /* 0x0000018000007945 */ /* 0x000fe20003800200 */
[----:B0-----:R-:W-:-:S04]  /*0180*/  ISETP.GE.U32.AND P0, PT, R9, R2, PT ;  /* 0x000000020900720c */ /* 0x001fc80003f06070 */
[----:B------:R-:W-:-:S13]  /*0190*/  ISETP.GE.U32.AND.EX P0, PT, R12, R3, PT, P0 ;  /* 0x000000030c00720c */ /* 0x000fda0003f06100 */
[----:B------:R-:W-:Y:S05]  /*01a0*/  @P0 BRA `(.L_x_1) ;  /* 0x0000000000500947 */ /* 0x000fea0003800000 */
[----:B------:R-:W0:Y:S01]  /*01b0*/  LDC.64 R4, c[0x0][0x380] ;  /* 0x0000e000ff047b82 */ /* 0x000e220000000a00 */
[----:B------:R-:W1:Y:S01]  /*01c0*/  LDCU.64 UR4, c[0x0][0x388] ;  /* 0x00007100ff0477ac */ /* 0x000e620008000a00 */
[----:B------:R-:W-:Y:S01]  /*01d0*/  MOV R17, R9 ;  /* 0x0000000900117202 */ /* 0x000fe20000000f00 */
[----:B------:R-:W-:Y:S02]  /*01e0*/  IMAD.MOV.U32 R14, RZ, RZ, R12 ;  /* 0x000000ffff0e7224 */ /* 0x000fe400078e000c */
[----:B------:R-:W-:Y:S02]  /*01f0*/  IMAD.MOV.U32 R13, RZ, RZ, R9 ;  /* 0x000000ffff0d7224 */ /* 0x000fe400078e0009 */
[----:B-1----:R-:W-:Y:S02]  /*0200*/  IMAD R6, R6, UR4, RZ ;  /* 0x0000000406067c24 */ /* 0x002fe4000f8e02ff */
[----:B0-----:R-:W-:-:S04]  /*0210*/  IMAD.WIDE.U32 R4, R7, UR4, R4 ;  /* 0x0000000407047c25 */ /* 0x001fc8000f8e0004 */
[----:B------:R-:W-:-:S05]  /*0220*/  IMAD R7, R7, UR5, R6 ;  /* 0x0000000507077c24 */ /* 0x000fca000f8e0206 */
[----:B------:R-:W-:-:S07]  /*0230*/  IADD3 R16, PT, PT, R5, R7, RZ ;  /* 0x0000000705107210 */ /* 0x000fce0007ffe0ff */
.L_x_2:
[C---:B------:R-:W-:Y:S02]  /*0240*/  LEA R6, P0, R17.reuse, R4, 0x2 ;  /* 0x0000000411067211 */ /* 0x040fe400078010ff */
[----:B------:R-:W-:Y:S01]  /*0250*/  I2FP.F32.S32 R15, R10 ;  /* 0x0000000a000f7245 */ /* 0x000fe20000201400 */
[----:B------:R-:W-:Y:S01]  /*0260*/  VIADD R10, R10, 0x1 ;  /* 0x000000010a0a7836 */ /* 0x000fe20000000000 */
[----:B------:R-:W-:Y:S01]  /*0270*/  LEA.HI.X R7, R17, R16, R14, 0x2, P0 ;  /* 0x0000001011077211 */ /* 0x000fe200000f140e */
[----:B------:R-:W-:-:S04]  /*0280*/  IMAD.IADD R17, R8, 0x1, R13 ;  /* 0x0000000108117824 */ /* 0x000fc800078e020d */
[----:B------:R0:W-:Y:S01]  /*0290*/  STG.E desc[UR8][R6.64], R15 ;  /* 0x0000000f06007986 */ /* 0x0001e2000c101908 */
[----:B------:R-:W-:Y:S02]  /*02a0*/  ISETP.GE.U32.AND P0, PT, R17, R2, PT ;  /* 0x000000021100720c */ /* 0x000fe40003f06070 */
[----:B------:R-:W-:Y:S02]  /*02b0*/  SHF.R.S32.HI R14, RZ, 0x1f, R17 ;  /* 0x0000001fff0e7819 */ /* 0x000fe40000011411 */
[----:B------:R-:W-:Y:S02]  /*02c0*/  MOV R13, R17 ;  /* 0x00000011000d7202 */ /* 0x000fe40000000f00 */
[----:B------:R-:W-:-:S13]  /*02d0*/  ISETP.GE.U32.AND.EX P0, PT, R14, R3, PT, P0 ;  /* 0x000000030e00720c */ /* 0x000fda0003f06100 */
[----:B0-----:R-:W-:Y:S05]  /*02e0*/  @!P0 BRA `(.L_x_2) ;  /* 0xfffffffc00d48947 */ /* 0x001fea000383ffff */
.L_x_1:
[----:B------:R-:W-:Y:S05]  /*02f0*/  BSYNC.RECONVERGENT B0 ;  /* 0x0000000000007941 */ /* 0x000fea0003800200 */
.L_x_0:
[----:B------:R-:W0:Y:S01]  /*0300*/  LDCU.64 UR4, c[0x0][0x390] ;  /* 0x00007200ff0477ac */ /* 0x000e220008000a00 */
[----:B------:R-:W-:-:S05]  /*0310*/  IMAD.IADD R7, R11, 0x1, R0 ;  /* 0x000000010b077824 */ /* 0x000fca00078e0200 */
[----:B------:R-:W-:Y:S02]  /*0320*/  SHF.R.S32.HI R6, RZ, 0x1f, R7 ;  /* 0x0000001fff067819 */ /* 0x000fe40000011407 */
[----:B------:R-:W-:Y:S02]  /*0330*/  MOV R0, R7 ;  /* 0x0000000700007202 */ /* 0x000fe40000000f00 */
[----:B0-----:R-:W-:-:S04]  /*0340*/  ISETP.GE.U32.AND P0, PT, R7, UR4, PT ;  /* 0x0000000407007c0c */ /* 0x001fc8000bf06070 */
[----:B------:R-:W-:-:S13]  /*0350*/  ISETP.GE.U32.AND.EX P0, PT, R6, UR5, PT, P0 ;  /* 0x0000000506007c0c */ /* 0x000fda000bf06100 */
[----:B------:R-:W-:Y:S05]  /*0360*/  @!P0 BRA `(.L_x_3) ;  /* 0xfffffffc007c8947 */ /* 0x000fea000383ffff */
[----:B------:R-:W-:Y:S05]  /*0370*/  EXIT ;  /* 0x000000000000794d */ /* 0x000fea0003800000 */
.L_x_4:
[----:B------:R-:W-:-:S00]  /*0380*/  BRA `(.L_x_4) ;  /* 0xfffffffc00fc7947 */ /* 0x000fc0000383ffff */
[----:B------:R-:W-:-:S00]  /*0390*/  NOP ;  /* 0x0000000000007918 */ /* 0x000fc00000000000 */
        /* <DEDUP_REMOVED lines=14> */
.L_x_5:


//--------------------- .nv.shared.reserved.0     --------------------------
	.section	.nv.shared.reserved.0,"aw",@nobits
	.weak		__nv_reservedSMEM_offset_0_alias
	.size		__nv_reservedSMEM_offset_0_alias, 0, 64
	.other		__nv_reservedSMEM_offset_0_alias,@"STO_CUDA_RESERVED_SHARED STV_DEFAULT"
__nv_reservedSMEM_offset_0_alias:
	.zero		0
	.zero		64


//--------------------- .nv.constant0._Z6kernelPfmmm --------------------------
	.section	.nv.constant0._Z6kernelPfmmm,"a",@progbits
	.sectionflags	@""
	.align	4
.nv.constant0._Z6kernelPfmmm:
	.zero		928


//--------------------- SYMBOLS --------------------------

	.type		.nv.reservedSmem.offset0,@object
	.size		.nv.reservedSmem.offset0,0x4
